	.headerflags	@"EF_CUDA_TEXMODE_UNIFIED EF_CUDA_64BIT_ADDRESS EF_CUDA_ACCELERATORS EF_CUDA_SM90 EF_CUDA_VIRTUAL_SM(EF_CUDA_SM90)"
	.elftype	@"ET_EXEC"


//--------------------- .nv.info                  --------------------------
	.section	.nv.info,"",@"SHT_CUDA_INFO"
	.align	4


	//----- nvinfo : EIATTR_REGCOUNT
	.align		4
        /*0000*/ 	.byte	0x04, 0x2f
        /*0002*/ 	.short	(.L_1 - .L_0)
	.align		4
.L_0:
        /*0004*/ 	.word	index@(triton_poi_fused_clone_9)
        /*0008*/ 	.word	0x00000018


	//----- nvinfo : EIATTR_MIN_STACK_SIZE
	.align		4
.L_1:
        /*000c*/ 	.byte	0x04, 0x12
        /*000e*/ 	.short	(.L_3 - .L_2)
	.align		4
.L_2:
        /*0010*/ 	.word	index@(triton_poi_fused_clone_9)
        /*0014*/ 	.word	0x00000000


	//----- nvinfo : EIATTR_FRAME_SIZE
	.align		4
.L_3:
        /*0018*/ 	.byte	0x04, 0x11
        /*001a*/ 	.short	(.L_5 - .L_4)
	.align		4
.L_4:
        /*001c*/ 	.word	index@(triton_poi_fused_clone_9)
        /*0020*/ 	.word	0x00000000


	//----- nvinfo : EIATTR_MIN_STACK_SIZE
	.align		4
.L_5:
        /*0024*/ 	.byte	0x04, 0x12
        /*0026*/ 	.short	(.L_7 - .L_6)
	.align		4
.L_6:
        /*0028*/ 	.word	index@(triton_poi_fused_clone_9)
        /*002c*/ 	.word	0x00000000
.L_7:


//--------------------- .nv.info.triton_poi_fused_clone_9 --------------------------
	.section	.nv.info.triton_poi_fused_clone_9,"",@"SHT_CUDA_INFO"
	.sectionflags	@""
	.align	4


	//----- nvinfo : EIATTR_CUDA_API_VERSION
	.align		4
        /*0000*/ 	.byte	0x04, 0x37
        /*0002*/ 	.short	(.L_9 - .L_8)
.L_8:
        /*0004*/ 	.word	0x0000007c


	//----- nvinfo : EIATTR_KPARAM_INFO
	.align		4
.L_9:
        /*0008*/ 	.byte	0x04, 0x17
        /*000a*/ 	.short	(.L_11 - .L_10)
.L_10:
        /*000c*/ 	.word	0x00000000
        /*0010*/ 	.short	0x0006
        /*0012*/ 	.short	0x0030
        /*0014*/ 	.byte	0x00, 0xf0, 0x11, 0x00


	//----- nvinfo : EIATTR_KPARAM_INFO
	.align		4
.L_11:
        /*0018*/ 	.byte	0x04, 0x17
        /*001a*/ 	.short	(.L_13 - .L_12)
.L_12:
        /*001c*/ 	.word	0x00000000
        /*0020*/ 	.short	0x0005
        /*0022*/ 	.short	0x0028
        /*0024*/ 	.byte	0x00, 0xf4, 0x21, 0x00


	//----- nvinfo : EIATTR_KPARAM_INFO
	.align		4
.L_13:
        /*0028*/ 	.byte	0x04, 0x17
        /*002a*/ 	.short	(.L_15 - .L_14)
.L_14:
        /*002c*/ 	.word	0x00000000
        /*0030*/ 	.short	0x0004
        /*0032*/ 	.short	0x0020
        /*0034*/ 	.byte	0x00, 0xf4, 0x21, 0x00


	//----- nvinfo : EIATTR_KPARAM_INFO
	.align		4
.L_15:
        /*0038*/ 	.byte	0x04, 0x17
        /*003a*/ 	.short	(.L_17 - .L_16)
.L_16:
        /*003c*/ 	.word	0x00000000
        /*0040*/ 	.short	0x0003
        /*0042*/ 	.short	0x0018
        /*0044*/ 	.byte	0x00, 0xf4, 0x21, 0x00


	//----- nvinfo : EIATTR_KPARAM_INFO
	.align		4
.L_17:
        /*0048*/ 	.byte	0x04, 0x17
        /*004a*/ 	.short	(.L_19 - .L_18)
.L_18:
        /*004c*/ 	.word	0x00000000
        /*0050*/ 	.short	0x0002
        /*0052*/ 	.short	0x0010
        /*0054*/ 	.byte	0x00, 0xf4, 0x21, 0x00


	//----- nvinfo : EIATTR_KPARAM_INFO
	.align		4
.L_19:
        /*0058*/ 	.byte	0x04, 0x17
        /*005a*/ 	.short	(.L_21 - .L_20)
.L_20:
        /*005c*/ 	.word	0x00000000
        /*0060*/ 	.short	0x0001
        /*0062*/ 	.short	0x0008
        /*0064*/ 	.byte	0x00, 0xf4, 0x21, 0x00


	//----- nvinfo : EIATTR_KPARAM_INFO
	.align		4
.L_21:
        /*0068*/ 	.byte	0x04, 0x17
        /*006a*/ 	.short	(.L_23 - .L_22)
.L_22:
        /*006c*/ 	.word	0x00000000
        /*0070*/ 	.short	0x0000
        /*0072*/ 	.short	0x0000
        /*0074*/ 	.byte	0x00, 0xf4, 0x21, 0x00


	//----- nvinfo : EIATTR_SPARSE_MMA_MASK
	.align		4
.L_23:
        /*0078*/ 	.byte	0x03, 0x50
        /*007a*/ 	.short	0x0000


	//----- nvinfo : EIATTR_MAXREG_COUNT
	.align		4
        /*007c*/ 	.byte	0x03, 0x1b
        /*007e*/ 	.short	0x00ff


	//----- nvinfo : EIATTR_EXIT_INSTR_OFFSETS
	.align		4
        /*0080*/ 	.byte	0x04, 0x1c
        /*0082*/ 	.short	(.L_25 - .L_24)


	//   ....[0]....
.L_24:
        /*0084*/ 	.word	0x00000320


	//   ....[1]....
        /*0088*/ 	.word	0x00000340


	//----- nvinfo : EIATTR_REQNTID
	.align		4
.L_25:
        /*008c*/ 	.byte	0x04, 0x10
        /*008e*/ 	.short	(.L_27 - .L_26)
.L_26:
        /*0090*/ 	.word	0x00000080
        /*0094*/ 	.word	0x00000001
        /*0098*/ 	.word	0x00000001


	//----- nvinfo : EIATTR_CBANK_PARAM_SIZE
	.align		4
.L_27:
        /*009c*/ 	.byte	0x03, 0x19
        /*009e*/ 	.short	0x0034


	//----- nvinfo : EIATTR_PARAM_CBANK
	.align		4
        /*00a0*/ 	.byte	0x04, 0x0a
        /*00a2*/ 	.short	(.L_29 - .L_28)
	.align		4
.L_28:
        /*00a4*/ 	.word	index@(.nv.constant0.triton_poi_fused_clone_9)
        /*00a8*/ 	.short	0x0210
        /*00aa*/ 	.short	0x0034


	//----- nvinfo : EIATTR_SW_WAR
	.align		4
.L_29:
        /*00ac*/ 	.byte	0x04, 0x36
        /*00ae*/ 	.short	(.L_31 - .L_30)
.L_30:
        /*00b0*/ 	.word	0x00000008
.L_31:


//--------------------- .nv.callgraph             --------------------------
	.section	.nv.callgraph,"",@"SHT_CUDA_CALLGRAPH"
	.align	4
	.sectionentsize	8
	.align		4
        /*0000*/ 	.word	0x00000000
	.align		4
        /*0004*/ 	.word	0xffffffff
	.align		4
        /*0008*/ 	.word	0x00000000
	.align		4
        /*000c*/ 	.word	0xfffffffe
	.align		4
        /*0010*/ 	.word	0x00000000
	.align		4
        /*0014*/ 	.word	0xfffffffd
	.align		4
        /*0018*/ 	.word	0x00000000
	.align		4
        /*001c*/ 	.word	0xfffffffc


//--------------------- .text.triton_poi_fused_clone_9 --------------------------
	.section	.text.triton_poi_fused_clone_9,"ax",@progbits
	.align	128
        .global         triton_poi_fused_clone_9
        .type           triton_poi_fused_clone_9,@function
        .size           triton_poi_fused_clone_9,(.L_x_1 - triton_poi_fused_clone_9)
        .other          triton_poi_fused_clone_9,@"STO_CUDA_ENTRY STV_DEFAULT"
triton_poi_fused_clone_9:
.text.triton_poi_fused_clone_9:
[----:B------:R-:W0:Y:S01]  /*0000*/  LDC R1, c[0x0][0x28] ;  /* 0x00000a00ff017b82 */ /* 0x000e220000000800 */
[----:B------:R-:W1:Y:S07]  /*0010*/  S2R R10, SR_TID.X ;  /* 0x00000000000a7919 */ /* 0x000e6e0000002100 */
[----:B------:R-:W2:Y:S01]  /*0020*/  LDC.64 R14, c[0x0][0x218] ;  /* 0x00008600ff0e7b82 */ /* 0x000ea20000000a00 */
[----:B------:R-:W-:Y:S01]  /*0030*/  IMAD.MOV.U32 R7, RZ, RZ, RZ ;  /* 0x000000ffff077224 */ /* 0x000fe200078e00ff */
[----:B------:R-:W-:Y:S01]  /*0040*/  ULDC.64 UR4, c[0x0][0x208] ;  /* 0x0000820000047ab9 */ /* 0x000fe20000000a00 */
[----:B------:R-:W3:Y:S01]  /*0050*/  S2R R3, SR_CTAID.X ;  /* 0x0000000000037919 */ /* 0x000ee20000002500 */
[----:B------:R-:W-:-:S04]  /*0060*/  IMAD.MOV.U32 R0, RZ, RZ, RZ ;  /* 0x000000ffff007224 */ /* 0x000fc800078e00ff */
[----:B------:R-:W4:Y:S08]  /*0070*/  LDC.64 R12, c[0x0][0x210] ;  /* 0x00008400ff0c7b82 */ /* 0x000f300000000a00 */
[----:B------:R-:W5:Y:S08]  /*0080*/  LDC.64 R8, c[0x0][0x220] ;  /* 0x00008800ff087b82 */ /* 0x000f700000000a00 */
[----:B------:R-:W5:Y:S01]  /*0090*/  LDC.64 R4, c[0x0][0x230] ;  /* 0x00008c00ff047b82 */ /* 0x000f620000000a00 */
[----:B-1----:R-:W-:-:S02]  /*00a0*/  LOP3.LUT R10, R10, 0x7f, RZ, 0xc0, !PT ;  /* 0x0000007f0a0a7812 */ /* 0x002fc400078ec0ff */
[----:B---3--:R-:W-:-:S03]  /*00b0*/  SHF.R.S32.HI R11, RZ, 0x18, R3 ;  /* 0x00000018ff0b7819 */ /* 0x008fc60000011403 */
[----:B------:R-:W-:Y:S02]  /*00c0*/  IMAD R10, R3, 0x80, R10 ;  /* 0x00000080030a7824 */ /* 0x000fe400078e020a */
[----:B------:R-:W1:Y:S01]  /*00d0*/  LDC.64 R2, c[0x0][0x228] ;  /* 0x00008a00ff027b82 */ /* 0x000e620000000a00 */
[----:B------:R-:W-:Y:S02]  /*00e0*/  SGXT R11, R11, 0x1 ;  /* 0x000000010b0b781a */ /* 0x000fe40000000200 */
[----:B------:R-:W-:Y:S02]  /*00f0*/  ISETP.GE.AND P0, PT, R10, 0x100, PT ;  /* 0x000001000a00780c */ /* 0x000fe40003f06270 */
[----:B------:R-:W-:-:S04]  /*0100*/  LEA.HI R16, R11, R10, RZ, 0x2 ;  /* 0x0000000a0b107211 */ /* 0x000fc800078f10ff */
[----:B------:R-:W-:-:S05]  /*0110*/  SHF.R.S32.HI R6, RZ, 0x2, R16 ;  /* 0x00000002ff067819 */ /* 0x000fca0000011410 */
[----:B--2---:R-:W-:-:S04]  /*0120*/  IMAD.WIDE R18, R6, 0x4, R14 ;  /* 0x0000000406127825 */ /* 0x004fc800078e020e */
[----:B----4-:R-:W-:Y:S01]  /*0130*/  IMAD.WIDE R14, R10, 0x4, R12 ;  /* 0x000000040a0e7825 */ /* 0x010fe200078e020c */
[----:B------:R-:W-:Y:S01]  /*0140*/  LOP3.LUT R13, R16, 0xfffffffc, RZ, 0xc0, !PT ;  /* 0xfffffffc100d7812 */ /* 0x000fe200078ec0ff */
[----:B------:R-:W2:Y:S02]  /*0150*/  @!P0 LDG.E.EL R7, desc[UR4][R18.64] ;  /* 0x0000000412078981 */ /* 0x000ea4000c2e1900 */
[----:B------:R-:W-:Y:S01]  /*0160*/  IMAD.MOV.U32 R12, RZ, RZ, RZ ;  /* 0x000000ffff0c7224 */ /* 0x000fe200078e00ff */
[----:B------:R-:W-:Y:S01]  /*0170*/  IADD3 R13, R10, -R13, RZ ;  /* 0x8000000d0a0d7210 */ /* 0x000fe20007ffe0ff */
[----:B-----5:R-:W-:Y:S01]  /*0180*/  IMAD.WIDE R20, R6, 0x4, R8 ;  /* 0x0000000406147825 */ /* 0x020fe200078e0208 */
[----:B------:R3:W2:Y:S01]  /*0190*/  @!P0 LDG.E R0, desc[UR4][R14.64] ;  /* 0x000000040e008981 */ /* 0x0006a2000c1e1900 */
[----:B------:R-:W-:Y:S02]  /*01a0*/  CS2R R8, SRZ ;  /* 0x0000000000087805 */ /* 0x000fe4000001ff00 */
[C---:B-1----:R-:W-:Y:S01]  /*01b0*/  IMAD.WIDE R16, R13.reuse, 0x4, R2 ;  /* 0x000000040d107825 */ /* 0x042fe200078e0202 */
[----:B------:R-:W4:Y:S03]  /*01c0*/  @!P0 LDG.E.EL R12, desc[UR4][R20.64] ;  /* 0x00000004140c8981 */ /* 0x000f26000c2e1900 */
[----:B0-----:R-:W-:Y:S01]  /*01d0*/  IMAD.WIDE R4, R13, 0x4, R4 ;  /* 0x000000040d047825 */ /* 0x001fe200078e0204 */
[----:B------:R-:W5:Y:S04]  /*01e0*/  @!P0 LDG.E.EL R9, desc[UR4][R16.64] ;  /* 0x0000000410098981 */ /* 0x000f68000c2e1900 */
[----:B------:R-:W5:Y:S01]  /*01f0*/  @!P0 LDG.E.EL R8, desc[UR4][R4.64] ;  /* 0x0000000404088981 */ /* 0x000f62000c2e1900 */
[----:B------:R-:W-:-:S04]  /*0200*/  LEA.HI R2, R11, R10, RZ, 0x4 ;  /* 0x0000000a0b027211 */ /* 0x000fc800078f20ff */
[----:B---3--:R-:W-:Y:S02]  /*0210*/  SHF.R.S32.HI R14, RZ, 0x4, R2 ;  /* 0x00000004ff0e7819 */ /* 0x008fe40000011402 */
[----:B------:R-:W-:Y:S01]  /*0220*/  LEA.HI R10, R11, R10, RZ, 0x6 ;  /* 0x0000000a0b0a7211 */ /* 0x000fe200078f30ff */
[----:B------:R-:W0:Y:S01]  /*0230*/  LDC.64 R2, c[0x0][0x238] ;  /* 0x00008e00ff027b82 */ /* 0x000e220000000a00 */
[----:B------:R-:W-:Y:S02]  /*0240*/  LEA.HI R11, R14, R14, RZ, 0x2 ;  /* 0x0000000e0e0b7211 */ /* 0x000fe400078f10ff */
[----:B------:R-:W-:Y:S02]  /*0250*/  LOP3.LUT R18, R10, 0xffffffc0, RZ, 0xc0, !PT ;  /* 0xffffffc00a127812 */ /* 0x000fe400078ec0ff */
[----:B------:R-:W-:Y:S02]  /*0260*/  LEA.HI R10, R6, R6, RZ, 0x2 ;  /* 0x00000006060a7211 */ /* 0x000fe400078f10ff */
[----:B------:R-:W-:Y:S01]  /*0270*/  LOP3.LUT R15, R11, 0x3ffffffc, RZ, 0xc0, !PT ;  /* 0x3ffffffc0b0f7812 */ /* 0x000fe200078ec0ff */
[----:B------:R-:W-:Y:S01]  /*0280*/  IMAD.IADD R18, R13, 0x1, R18 ;  /* 0x000000010d127824 */ /* 0x000fe200078e0212 */
[----:B------:R-:W-:-:S02]  /*0290*/  LOP3.LUT R11, R10, 0xffffffc, RZ, 0xc0, !PT ;  /* 0x0ffffffc0a0b7812 */ /* 0x000fc400078ec0ff */
[----:B------:R-:W-:-:S03]  /*02a0*/  IADD3 R15, R14, -R15, RZ ;  /* 0x8000000f0e0f7210 */ /* 0x000fc60007ffe0ff */
[----:B------:R-:W-:Y:S02]  /*02b0*/  IMAD.IADD R11, R6, 0x1, -R11 ;  /* 0x00000001060b7824 */ /* 0x000fe400078e0a0b */
[----:B------:R-:W-:-:S05]  /*02c0*/  IMAD R18, R15, 0x4, R18 ;  /* 0x000000040f127824 */ /* 0x000fca00078e0212 */
[----:B------:R-:W-:-:S05]  /*02d0*/  LEA R11, R11, R18, 0x4 ;  /* 0x000000120b0b7211 */ /* 0x000fca00078e20ff */
[----:B0-----:R-:W-:-:S04]  /*02e0*/  IMAD.WIDE R2, R11, 0x4, R2 ;  /* 0x000000040b027825 */ /* 0x001fc800078e0202 */
[----:B--2---:R-:W-:-:S04]  /*02f0*/  FADD R7, -R7, R0 ;  /* 0x0000000007077221 */ /* 0x004fc80000000100 */
[----:B----4-:R-:W-:-:S04]  /*0300*/  FMUL R7, R7, R12 ;  /* 0x0000000c07077220 */ /* 0x010fc80000400000 */
[----:B-----5:R-:W-:Y:S01]  /*0310*/  FFMA R7, R7, R9, R8 ;  /* 0x0000000907077223 */ /* 0x020fe20000000008 */
[----:B------:R-:W-:Y:S06]  /*0320*/  @P0 EXIT ;  /* 0x000000000000094d */ /* 0x000fec0003800000 */
[----:B------:R-:W-:Y:S01]  /*0330*/  STG.E desc[UR4][R2.64], R7 ;  /* 0x0000000702007986 */ /* 0x000fe2000c101904 */
[----:B------:R-:W-:Y:S05]  /*0340*/  EXIT ;  /* 0x000000000000794d */ /* 0x000fea0003800000 */
.L_x_0:
[----:B------:R-:W-:-:S00]  /*0350*/  BRA `(.L_x_0) ;  /* 0xfffffffc00fc7947 */ /* 0x000fc0000383ffff */
[----:B------:R-:W-:-:S00]  /*0360*/  NOP ;  /* 0x0000000000007918 */ /* 0x000fc00000000000 */
        /* <DEDUP_REMOVED lines=9> */
.L_x_1:


//--------------------- .nv.constant0.triton_poi_fused_clone_9 --------------------------
	.section	.nv.constant0.triton_poi_fused_clone_9,"a",@progbits
	.sectionflags	@""
	.align	4
.nv.constant0.triton_poi_fused_clone_9:
	.zero		580
